//
// Generated by NVIDIA NVVM Compiler
//
// Compiler Build ID: CL-36424714
// Cuda compilation tools, release 13.0, V13.0.88
// Based on NVVM 20.0.0
//

.version 9.0
.target sm_100
.address_size 64

	// .globl	_Z6kernelPii

.visible .entry _Z6kernelPii(
	.param .u64 .ptr .align 1 _Z6kernelPii_param_0,
	.param .u32 _Z6kernelPii_param_1
)
{
	.reg .pred 	%p<18>;
	.reg .b32 	%r<49>;
	.reg .b64 	%rd<5>;

	ld.param.u64 	%rd2, [_Z6kernelPii_param_0];
	ld.param.u32 	%r28, [_Z6kernelPii_param_1];
	mov.u32 	%r29, %ctaid.x;
	mov.u32 	%r30, %ntid.x;
	mov.u32 	%r31, %tid.x;
	mad.lo.s32 	%r1, %r29, %r30, %r31;
	add.s32 	%r32, %r28, -1;
	setp.ge.s32 	%p1, %r1, %r32;
	setp.lt.s32 	%p2, %r28, 1;
	or.pred  	%p3, %p1, %p2;
	@%p3 bra 	$L__BB0_20;
	cvta.to.global.u64 	%rd3, %rd2;
	and.b32  	%r2, %r1, 1;
	mul.wide.s32 	%rd4, %r1, 4;
	add.s64 	%rd1, %rd3, %rd4;
	and.b32  	%r3, %r28, 3;
	setp.lt.u32 	%p4, %r28, 4;
	mov.b32 	%r48, 0;
	@%p4 bra 	$L__BB0_14;
	and.b32  	%r48, %r28, 2147483644;
	neg.s32 	%r37, %r48;
$L__BB0_3:
	setp.ne.s32 	%p5, %r2, 0;
	@%p5 bra 	$L__BB0_9;
	ld.global.u32 	%r43, [%rd1];
	ld.global.u32 	%r8, [%rd1+4];
	setp.le.s32 	%p7, %r43, %r8;
	mov.u32 	%r40, %r8;
	@%p7 bra 	$L__BB0_6;
	st.global.u32 	[%rd1], %r8;
	st.global.u32 	[%rd1+4], %r43;
	mov.u32 	%r40, %r43;
	mov.u32 	%r43, %r8;
$L__BB0_6:
	setp.le.s32 	%p8, %r43, %r40;
	mov.u32 	%r44, %r40;
	@%p8 bra 	$L__BB0_8;
	st.global.u32 	[%rd1], %r40;
	st.global.u32 	[%rd1+4], %r43;
	mov.u32 	%r44, %r43;
	mov.u32 	%r43, %r40;
$L__BB0_8:
	setp.eq.s32 	%p9, %r2, 0;
	@%p9 bra 	$L__BB0_13;
	bra.uni 	$L__BB0_11;
$L__BB0_9:
	ld.global.u32 	%r43, [%rd1];
	ld.global.u32 	%r10, [%rd1+4];
	setp.le.s32 	%p6, %r43, %r10;
	mov.u32 	%r44, %r10;
	@%p6 bra 	$L__BB0_11;
	st.global.u32 	[%rd1], %r10;
	st.global.u32 	[%rd1+4], %r43;
	mov.u32 	%r44, %r43;
	mov.u32 	%r43, %r10;
$L__BB0_11:
	setp.le.s32 	%p10, %r43, %r44;
	@%p10 bra 	$L__BB0_13;
	st.global.u32 	[%rd1], %r44;
	st.global.u32 	[%rd1+4], %r43;
$L__BB0_13:
	add.s32 	%r37, %r37, 4;
	setp.ne.s32 	%p11, %r37, 0;
	@%p11 bra 	$L__BB0_3;
$L__BB0_14:
	setp.eq.s32 	%p12, %r3, 0;
	@%p12 bra 	$L__BB0_20;
	neg.s32 	%r47, %r3;
$L__BB0_16:
	.pragma "nounroll";
	or.b32  	%r34, %r48, %r1;
	and.b32  	%r35, %r34, 1;
	setp.eq.b32 	%p13, %r35, 1;
	and.b32  	%r36, %r2, %r48;
	setp.eq.s32 	%p14, %r36, 0;
	and.pred  	%p15, %p13, %p14;
	@%p15 bra 	$L__BB0_19;
	ld.global.u32 	%r24, [%rd1];
	ld.global.u32 	%r25, [%rd1+4];
	setp.le.s32 	%p16, %r24, %r25;
	@%p16 bra 	$L__BB0_19;
	st.global.u32 	[%rd1], %r25;
	st.global.u32 	[%rd1+4], %r24;
$L__BB0_19:
	add.s32 	%r48, %r48, 1;
	add.s32 	%r47, %r47, 1;
	setp.ne.s32 	%p17, %r47, 0;
	@%p17 bra 	$L__BB0_16;
$L__BB0_20:
	ret;

}


// ===== COMPILED SASS (sm_100) =====

	.target	sm_100

	.elftype	@"ET_EXEC"


//--------------------- .note.nv.tkinfo           --------------------------
	.section	.note.nv.tkinfo,"",@"SHT_NOTE"
	.sectionflags	@"SHF_NOTE_NV_TKINFO"
	.tkinfo
        /*0018*/ 	.word	0x00000002
        /*0030*/ 	.string	""
        /*0030*/ 	.string	"ptxas"
        /*0030*/ 	.string	"Cuda compilation tools, release 13.0, V13.0.88"
        /*0030*/ 	.string	"Build cuda_13.0.r13.0/compiler.36424714_0"
        /*0030*/ 	.string	"-arch sm_100 -m 64 "



//--------------------- .note.nv.cuinfo           --------------------------
	.section	.note.nv.cuinfo,"",@"SHT_NOTE"
	.sectionflags	@"SHF_NOTE_NV_CUINFO"
        /*0018*/ 	.short	0x0002
        /*001a*/ 	.short	0x0064
        /*001c*/ 	.short	0x0082
	.zero		2


//--------------------- .nv.info                  --------------------------
	.section	.nv.info,"",@"SHT_CUDA_INFO"
	.align	4


	//----- nvinfo : EIATTR_REGCOUNT
	.align		4
        /*0000*/ 	.byte	0x04, 0x2f
        /*0002*/ 	.short	(.L_1 - .L_0)
	.align		4
.L_0:
        /*0004*/ 	.word	index@(_Z6kernelPii)
        /*0008*/ 	.word	0x0000000c


	//----- nvinfo : EIATTR_FRAME_SIZE
	.align		4
.L_1:
        /*000c*/ 	.byte	0x04, 0x11
        /*000e*/ 	.short	(.L_3 - .L_2)
	.align		4
.L_2:
        /*0010*/ 	.word	index@(_Z6kernelPii)
        /*0014*/ 	.word	0x00000000


	//----- nvinfo : EIATTR_MIN_STACK_SIZE
	.align		4
.L_3:
        /*0018*/ 	.byte	0x04, 0x12
        /*001a*/ 	.short	(.L_5 - .L_4)
	.align		4
.L_4:
        /*001c*/ 	.word	index@(_Z6kernelPii)
        /*0020*/ 	.word	0x00000000
.L_5:


//--------------------- .nv.compat                --------------------------
	.section	.nv.compat,"",@"SHT_CUDA_COMPAT_INFO"
	.align	4
        /*0000*/ 	.byte	0x02, 0x09, 0x00, 0x00, 0x02, 0x02, 0x01, 0x00, 0x02, 0x05, 0x05, 0x00, 0x03, 0x07, 0x01, 0x01
        /*0010*/ 	.byte	0x02, 0x03, 0x00, 0x00, 0x02, 0x06, 0x01, 0x00, 0x04, 0x0b, 0x08, 0x00, 0x09, 0x00, 0x00, 0x00
        /*0020*/ 	.byte	0x00, 0x00, 0x00, 0x00


//--------------------- .nv.info._Z6kernelPii     --------------------------
	.section	.nv.info._Z6kernelPii,"",@"SHT_CUDA_INFO"
	.sectionflags	@""
	.align	4


	//----- nvinfo : EIATTR_CUDA_API_VERSION
	.align		4
        /*0000*/ 	.byte	0x04, 0x37
        /*0002*/ 	.short	(.L_7 - .L_6)
.L_6:
        /*0004*/ 	.word	0x00000082


	//----- nvinfo : EIATTR_KPARAM_INFO
	.align		4
.L_7:
        /*0008*/ 	.byte	0x04, 0x17
        /*000a*/ 	.short	(.L_9 - .L_8)
.L_8:
        /*000c*/ 	.word	0x00000000
        /*0010*/ 	.short	0x0001
        /*0012*/ 	.short	0x0008
        /*0014*/ 	.byte	0x00, 0xf0, 0x11, 0x00


	//----- nvinfo : EIATTR_KPARAM_INFO
	.align		4
.L_9:
        /*0018*/ 	.byte	0x04, 0x17
        /*001a*/ 	.short	(.L_11 - .L_10)
.L_10:
        /*001c*/ 	.word	0x00000000
        /*0020*/ 	.short	0x0000
        /*0022*/ 	.short	0x0000
        /*0024*/ 	.byte	0x00, 0xf5, 0x21, 0x00


	//----- nvinfo : EIATTR_SPARSE_MMA_MASK
	.align		4
.L_11:
        /*0028*/ 	.byte	0x03, 0x50
        /*002a*/ 	.short	0x0000


	//----- nvinfo : EIATTR_MAXREG_COUNT
	.align		4
        /*002c*/ 	.byte	0x03, 0x1b
        /*002e*/ 	.short	0x00ff


	//----- nvinfo : EIATTR_MERCURY_ISA_VERSION
	.align		4
        /*0030*/ 	.byte	0x03, 0x5f
        /*0032*/ 	.short	0x0101


	//----- nvinfo : EIATTR_VRC_CTA_INIT_COUNT
	.align		4
        /*0034*/ 	.byte	0x02, 0x4a
	.zero		1
	.zero		1


	//----- nvinfo : EIATTR_EXIT_INSTR_OFFSETS
	.align		4
        /*0038*/ 	.byte	0x04, 0x1c
        /*003a*/ 	.short	(.L_13 - .L_12)


	//   ....[0]....
.L_12:
        /*003c*/ 	.word	0x00000090


	//   ....[1]....
        /*0040*/ 	.word	0x00000340


	//   ....[2]....
        /*0044*/ 	.word	0x00000450


	//----- nvinfo : EIATTR_CRS_STACK_SIZE
	.align		4
.L_13:
        /*0048*/ 	.byte	0x04, 0x1e
        /*004a*/ 	.short	(.L_15 - .L_14)
.L_14:
        /*004c*/ 	.word	0x00000000


	//----- nvinfo : EIATTR_CBANK_PARAM_SIZE
	.align		4
.L_15:
        /*0050*/ 	.byte	0x03, 0x19
        /*0052*/ 	.short	0x000c


	//----- nvinfo : EIATTR_PARAM_CBANK
	.align		4
        /*0054*/ 	.byte	0x04, 0x0a
        /*0056*/ 	.short	(.L_17 - .L_16)
	.align		4
.L_16:
        /*0058*/ 	.word	index@(.nv.constant0._Z6kernelPii)
        /*005c*/ 	.short	0x0380
        /*005e*/ 	.short	0x000c


	//----- nvinfo : EIATTR_SW_WAR
	.align		4
.L_17:
        /*0060*/ 	.byte	0x04, 0x36
        /*0062*/ 	.short	(.L_19 - .L_18)
.L_18:
        /*0064*/ 	.word	0x00000008
.L_19:


//--------------------- .nv.callgraph             --------------------------
	.section	.nv.callgraph,"",@"SHT_CUDA_CALLGRAPH"
	.align	4
	.sectionentsize	8
	.align		4
        /*0000*/ 	.word	0x00000000
	.align		4
        /*0004*/ 	.word	0xffffffff
	.align		4
        /*0008*/ 	.word	0x00000000
	.align		4
        /*000c*/ 	.word	0xfffffffe
	.align		4
        /*0010*/ 	.word	0x00000000
	.align		4
        /*0014*/ 	.word	0xfffffffd
	.align		4
        /*0018*/ 	.word	0x00000000
	.align		4
        /*001c*/ 	.word	0xfffffffc


//--------------------- .text._Z6kernelPii        --------------------------
	.section	.text._Z6kernelPii,"ax",@progbits
	.align	128
        .global         _Z6kernelPii
        .type           _Z6kernelPii,@function
        .size           _Z6kernelPii,(.L_x_9 - _Z6kernelPii)
        .other          _Z6kernelPii,@"STO_CUDA_ENTRY STV_DEFAULT"
_Z6kernelPii:
.text._Z6kernelPii:
[----:B------:R-:W-:Y:S01]  /*0000*/  LDC R1, c[0x0][0x37c] ;  /* 0x0000df00ff017b82 */ /* 0x000fe20000000800 */
[----:B------:R-:W0:Y:S07]  /*0010*/  S2R R0, SR_TID.X ;  /* 0x0000000000007919 */ /* 0x000e2e0000002100 */
[----:B------:R-:W0:Y:S08]  /*0020*/  S2UR UR4, SR_CTAID.X ;  /* 0x00000000000479c3 */ /* 0x000e300000002500 */
[----:B------:R-:W0:Y:S08]  /*0030*/  LDC R5, c[0x0][0x360] ;  /* 0x0000d800ff057b82 */ /* 0x000e300000000800 */
[----:B------:R-:W1:Y:S01]  /*0040*/  LDC R6, c[0x0][0x388] ;  /* 0x0000e200ff067b82 */ /* 0x000e620000000800 */
[----:B0-----:R-:W-:-:S02]  /*0050*/  IMAD R5, R5, UR4, R0 ;  /* 0x0000000405057c24 */ /* 0x001fc4000f8e0200 */
[C---:B-1----:R-:W-:Y:S01]  /*0060*/  VIADD R0, R6.reuse, 0xffffffff ;  /* 0xffffffff06007836 */ /* 0x042fe20000000000 */
[----:B------:R-:W-:-:S04]  /*0070*/  ISETP.GE.AND P0, PT, R6, 0x1, PT ;  /* 0x000000010600780c */ /* 0x000fc80003f06270 */
[----:B------:R-:W-:-:S13]  /*0080*/  ISETP.GE.OR P0, PT, R5, R0, !P0 ;  /* 0x000000000500720c */ /* 0x000fda0004706670 */
[----:B------:R-:W-:Y:S05]  /*0090*/  @P0 EXIT ;  /* 0x000000000000094d */ /* 0x000fea0003800000 */
[----:B------:R-:W0:Y:S01]  /*00a0*/  LDC.64 R2, c[0x0][0x380] ;  /* 0x0000e000ff027b82 */ /* 0x000e220000000a00 */
[C---:B------:R-:W-:Y:S01]  /*00b0*/  ISETP.GE.U32.AND P0, PT, R6.reuse, 0x4, PT ;  /* 0x000000040600780c */ /* 0x040fe20003f06070 */
[----:B------:R-:W1:Y:S01]  /*00c0*/  LDCU.64 UR4, c[0x0][0x358] ;  /* 0x00006b00ff0477ac */ /* 0x000e620008000a00 */
[----:B------:R-:W-:Y:S01]  /*00d0*/  LOP3.LUT R0, R6, 0x3, RZ, 0xc0, !PT ;  /* 0x0000000306007812 */ /* 0x000fe200078ec0ff */
[----:B------:R-:W-:Y:S02]  /*00e0*/  IMAD.MOV.U32 R4, RZ, RZ, RZ ;  /* 0x000000ffff047224 */ /* 0x000fe400078e00ff */
[----:B0-----:R-:W-:-:S08]  /*00f0*/  IMAD.WIDE R2, R5, 0x4, R2 ;  /* 0x0000000405027825 */ /* 0x001fd000078e0202 */
[----:B-1----:R-:W-:Y:S05]  /*0100*/  @!P0 BRA `(.L_x_0) ;  /* 0x0000000000888947 */ /* 0x002fea0003800000 */
[----:B------:R-:W-:-:S04]  /*0110*/  LOP3.LUT R4, R5, 0x1, RZ, 0xc0, !PT ;  /* 0x0000000105047812 */ /* 0x000fc800078ec0ff */
[----:B------:R-:W-:Y:S02]  /*0120*/  ISETP.NE.AND P0, PT, R4, RZ, PT ;  /* 0x000000ff0400720c */ /* 0x000fe40003f05270 */
[----:B------:R-:W-:-:S05]  /*0130*/  LOP3.LUT R4, R6, 0x7ffffffc, RZ, 0xc0, !PT ;  /* 0x7ffffffc06047812 */ /* 0x000fca00078ec0ff */
[----:B------:R-:W-:-:S07]  /*0140*/  IMAD.MOV R8, RZ, RZ, -R4 ;  /* 0x000000ffff087224 */ /* 0x000fce00078e0a04 */
.L_x_4:
[----:B------:R-:W-:Y:S01]  /*0150*/  VIADD R8, R8, 0x4 ;  /* 0x0000000408087836 */ /* 0x000fe20000000000 */
[----:B------:R-:W-:Y:S04]  /*0160*/  BSSY.RECONVERGENT B0, `(.L_x_1) ;  /* 0x000001b000007945 */ /* 0x000fe80003800200 */
[----:B------:R-:W-:Y:S01]  /*0170*/  ISETP.NE.AND P1, PT, R8, RZ, PT ;  /* 0x000000ff0800720c */ /* 0x000fe20003f25270 */
[----:B01----:R-:W-:-:S12]  /*0180*/  @P0 BRA `(.L_x_2) ;  /* 0x0000000000340947 */ /* 0x003fd80003800000 */
[----:B------:R-:W2:Y:S04]  /*0190*/  LDG.E R9, desc[UR4][R2.64] ;  /* 0x0000000402097981 */ /* 0x000ea8000c1e1900 */
[----:B------:R-:W2:Y:S02]  /*01a0*/  LDG.E R7, desc[UR4][R2.64+0x4] ;  /* 0x0000040402077981 */ /* 0x000ea4000c1e1900 */
[----:B--2---:R-:W-:Y:S01]  /*01b0*/  ISETP.GT.AND P2, PT, R9, R7, PT ;  /* 0x000000070900720c */ /* 0x004fe20003f44270 */
[----:B------:R-:W-:-:S12]  /*01c0*/  IMAD.MOV.U32 R6, RZ, RZ, R7 ;  /* 0x000000ffff067224 */ /* 0x000fd800078e0007 */
[----:B------:R0:W-:Y:S01]  /*01d0*/  @P2 STG.E desc[UR4][R2.64+0x4], R9 ;  /* 0x0000040902002986 */ /* 0x0001e2000c101904 */
[----:B------:R-:W-:-:S03]  /*01e0*/  @P2 IMAD.MOV.U32 R6, RZ, RZ, R9 ;  /* 0x000000ffff062224 */ /* 0x000fc600078e0009 */
[----:B------:R2:W-:Y:S01]  /*01f0*/  @P2 STG.E desc[UR4][R2.64], R7 ;  /* 0x0000000702002986 */ /* 0x0005e2000c101904 */
[----:B0-----:R-:W-:-:S05]  /*0200*/  @P2 IMAD.MOV.U32 R9, RZ, RZ, R7 ;  /* 0x000000ffff092224 */ /* 0x001fca00078e0007 */
[----:B------:R-:W-:-:S13]  /*0210*/  ISETP.GT.AND P2, PT, R9, R6, PT ;  /* 0x000000060900720c */ /* 0x000fda0003f44270 */
[----:B--2---:R-:W-:Y:S05]  /*0220*/  @!P2 BRA `(.L_x_3) ;  /* 0x000000000038a947 */ /* 0x004fea0003800000 */
[----:B------:R0:W-:Y:S04]  /*0230*/  STG.E desc[UR4][R2.64], R6 ;  /* 0x0000000602007986 */ /* 0x0001e8000c101904 */
[----:B------:R0:W-:Y:S01]  /*0240*/  STG.E desc[UR4][R2.64+0x4], R9 ;  /* 0x0000040902007986 */ /* 0x0001e2000c101904 */
[----:B------:R-:W-:Y:S05]  /*0250*/  BRA `(.L_x_3) ;  /* 0x00000000002c7947 */ /* 0x000fea0003800000 */
.L_x_2:
        /* <DEDUP_REMOVED lines=9> */
[----:B------:R1:W-:Y:S04]  /*02f0*/  @P3 STG.E desc[UR4][R2.64], R7 ;  /* 0x0000000702003986 */ /* 0x0003e8000c101904 */
[----:B------:R1:W-:Y:S02]  /*0300*/  @P3 STG.E desc[UR4][R2.64+0x4], R6 ;  /* 0x0000040602003986 */ /* 0x0003e4000c101904 */
.L_x_3:
[----:B------:R-:W-:Y:S05]  /*0310*/  BSYNC.RECONVERGENT B0 ;  /* 0x0000000000007941 */ /* 0x000fea0003800200 */
.L_x_1:
[----:B------:R-:W-:Y:S05]  /*0320*/  @P1 BRA `(.L_x_4) ;  /* 0xfffffffc00881947 */ /* 0x000fea000383ffff */
.L_x_0:
[----:B------:R-:W-:-:S13]  /*0330*/  ISETP.NE.AND P0, PT, R0, RZ, PT ;  /* 0x000000ff0000720c */ /* 0x000fda0003f05270 */
[----:B------:R-:W-:Y:S05]  /*0340*/  @!P0 EXIT ;  /* 0x000000000000894d */ /* 0x000fea0003800000 */
[----:B------:R-:W-:-:S07]  /*0350*/  IMAD.MOV R0, RZ, RZ, -R0 ;  /* 0x000000ffff007224 */ /* 0x000fce00078e0a00 */
.L_x_7:
[--C-:B01----:R-:W-:Y:S01]  /*0360*/  LOP3.LUT R6, R4, 0x1, R5.reuse, 0xc8, !PT ;  /* 0x0000000104067812 */ /* 0x103fe200078ec805 */
[----:B------:R-:W-:Y:S01]  /*0370*/  VIADD R0, R0, 0x1 ;  /* 0x0000000100007836 */ /* 0x000fe20000000000 */
[----:B------:R-:W-:Y:S01]  /*0380*/  LOP3.LUT P0, RZ, R4, 0x1, R5, 0x80, !PT ;  /* 0x0000000104ff7812 */ /* 0x000fe20007808005 */
[----:B------:R-:W-:Y:S01]  /*0390*/  BSSY.RECONVERGENT B0, `(.L_x_5) ;  /* 0x0000009000007945 */ /* 0x000fe20003800200 */
[----:B------:R-:W-:Y:S02]  /*03a0*/  ISETP.EQ.U32.AND P2, PT, R6, 0x1, PT ;  /* 0x000000010600780c */ /* 0x000fe40003f42070 */
[----:B------:R-:W-:-:S11]  /*03b0*/  ISETP.NE.AND P1, PT, R0, RZ, PT ;  /* 0x000000ff0000720c */ /* 0x000fd60003f25270 */
[----:B------:R-:W-:Y:S05]  /*03c0*/  @!P0 BRA P2, `(.L_x_6) ;  /* 0x0000000000148947 */ /* 0x000fea0001000000 */
[----:B------:R-:W2:Y:S04]  /*03d0*/  LDG.E R7, desc[UR4][R2.64] ;  /* 0x0000000402077981 */ /* 0x000ea8000c1e1900 */
[----:B------:R-:W2:Y:S02]  /*03e0*/  LDG.E R6, desc[UR4][R2.64+0x4] ;  /* 0x0000040402067981 */ /* 0x000ea4000c1e1900 */
[----:B--2---:R-:W-:-:S13]  /*03f0*/  ISETP.GT.AND P0, PT, R7, R6, PT ;  /* 0x000000060700720c */ /* 0x004fda0003f04270 */
[----:B------:R0:W-:Y:S04]  /*0400*/  @P0 STG.E desc[UR4][R2.64], R6 ;  /* 0x0000000602000986 */ /* 0x0001e8000c101904 */
[----:B------:R0:W-:Y:S02]  /*0410*/  @P0 STG.E desc[UR4][R2.64+0x4], R7 ;  /* 0x0000040702000986 */ /* 0x0001e4000c101904 */
.L_x_6:
[----:B------:R-:W-:Y:S05]  /*0420*/  BSYNC.RECONVERGENT B0 ;  /* 0x0000000000007941 */ /* 0x000fea0003800200 */
.L_x_5:
[----:B------:R-:W-:Y:S01]  /*0430*/  VIADD R4, R4, 0x1 ;  /* 0x0000000104047836 */ /* 0x000fe20000000000 */
[----:B------:R-:W-:Y:S06]  /*0440*/  @P1 BRA `(.L_x_7) ;  /* 0xfffffffc00c41947 */ /* 0x000fec000383ffff */
[----:B------:R-:W-:Y:S05]  /*0450*/  EXIT ;  /* 0x000000000000794d */ /* 0x000fea0003800000 */
.L_x_8:
[----:B------:R-:W-:-:S00]  /*0460*/  BRA `(.L_x_8) ;  /* 0xfffffffc00fc7947 */ /* 0x000fc0000383ffff */
[----:B------:R-:W-:-:S00]  /*0470*/  NOP ;  /* 0x0000000000007918 */ /* 0x000fc00000000000 */
        /* <DEDUP_REMOVED lines=8> */
.L_x_9:


//--------------------- .nv.shared.reserved.0     --------------------------
	.section	.nv.shared.reserved.0,"aw",@nobits
	.weak		__nv_reservedSMEM_offset_0_alias
	.size		__nv_reservedSMEM_offset_0_alias, 0, 64
	.other		__nv_reservedSMEM_offset_0_alias,@"STO_CUDA_RESERVED_SHARED STV_DEFAULT"
__nv_reservedSMEM_offset_0_alias:
	.zero		0
	.zero		64


//--------------------- .nv.constant0._Z6kernelPii --------------------------
	.section	.nv.constant0._Z6kernelPii,"a",@progbits
	.sectionflags	@""
	.align	4
.nv.constant0._Z6kernelPii:
	.zero		908


//--------------------- SYMBOLS --------------------------

	.type		.nv.reservedSmem.offset0,@object
	.size		.nv.reservedSmem.offset0,0x4
